//
// Generated by NVIDIA NVVM Compiler
//
// Compiler Build ID: CL-36424714
// Cuda compilation tools, release 13.0, V13.0.88
// Based on NVVM 20.0.0
//

.version 9.0
.target sm_100
.address_size 64

	// .globl	_Z18count_equal_kernelPKiPiii
.extern .shared .align 16 .b8 sdata[];

.visible .entry _Z18count_equal_kernelPKiPiii(
	.param .u64 .ptr .align 1 _Z18count_equal_kernelPKiPiii_param_0,
	.param .u64 .ptr .align 1 _Z18count_equal_kernelPKiPiii_param_1,
	.param .u32 _Z18count_equal_kernelPKiPiii_param_2,
	.param .u32 _Z18count_equal_kernelPKiPiii_param_3
)
{
	.reg .pred 	%p<7>;
	.reg .b32 	%r<23>;
	.reg .b64 	%rd<7>;

	ld.param.u64 	%rd1, [_Z18count_equal_kernelPKiPiii_param_0];
	ld.param.u64 	%rd2, [_Z18count_equal_kernelPKiPiii_param_1];
	ld.param.u32 	%r8, [_Z18count_equal_kernelPKiPiii_param_2];
	ld.param.u32 	%r7, [_Z18count_equal_kernelPKiPiii_param_3];
	mov.u32 	%r9, %ctaid.x;
	mov.u32 	%r22, %ntid.x;
	mov.u32 	%r2, %tid.x;
	mad.lo.s32 	%r3, %r9, %r22, %r2;
	shl.b32 	%r10, %r2, 2;
	mov.u32 	%r11, sdata;
	add.s32 	%r4, %r11, %r10;
	mov.b32 	%r12, 0;
	st.shared.u32 	[%r4], %r12;
	setp.ge.s32 	%p1, %r3, %r8;
	@%p1 bra 	$L__BB0_2;
	cvta.to.global.u64 	%rd3, %rd1;
	mul.wide.s32 	%rd4, %r3, 4;
	add.s64 	%rd5, %rd3, %rd4;
	ld.global.u32 	%r13, [%rd5];
	setp.eq.s32 	%p2, %r13, %r7;
	selp.u32 	%r14, 1, 0, %p2;
	st.shared.u32 	[%r4], %r14;
$L__BB0_2:
	bar.sync 	0;
	setp.lt.u32 	%p3, %r22, 2;
	@%p3 bra 	$L__BB0_6;
$L__BB0_3:
	shr.u32 	%r6, %r22, 1;
	setp.ge.u32 	%p4, %r2, %r6;
	@%p4 bra 	$L__BB0_5;
	shl.b32 	%r15, %r6, 2;
	add.s32 	%r16, %r4, %r15;
	ld.shared.u32 	%r17, [%r16];
	ld.shared.u32 	%r18, [%r4];
	add.s32 	%r19, %r18, %r17;
	st.shared.u32 	[%r4], %r19;
$L__BB0_5:
	bar.sync 	0;
	setp.gt.u32 	%p5, %r22, 3;
	mov.u32 	%r22, %r6;
	@%p5 bra 	$L__BB0_3;
$L__BB0_6:
	setp.ne.s32 	%p6, %r2, 0;
	@%p6 bra 	$L__BB0_8;
	ld.shared.u32 	%r20, [sdata];
	cvta.to.global.u64 	%rd6, %rd2;
	atom.global.add.u32 	%r21, [%rd6], %r20;
$L__BB0_8:
	ret;

}


// ===== COMPILED SASS (sm_100) =====

	.target	sm_100

	.elftype	@"ET_EXEC"


//--------------------- .note.nv.tkinfo           --------------------------
	.section	.note.nv.tkinfo,"",@"SHT_NOTE"
	.sectionflags	@"SHF_NOTE_NV_TKINFO"
	.tkinfo
        /*0018*/ 	.word	0x00000002
        /*0030*/ 	.string	""
        /*0030*/ 	.string	"ptxas"
        /*0030*/ 	.string	"Cuda compilation tools, release 13.0, V13.0.88"
        /*0030*/ 	.string	"Build cuda_13.0.r13.0/compiler.36424714_0"
        /*0030*/ 	.string	"-arch sm_100 -m 64 "



//--------------------- .note.nv.cuinfo           --------------------------
	.section	.note.nv.cuinfo,"",@"SHT_NOTE"
	.sectionflags	@"SHF_NOTE_NV_CUINFO"
        /*0018*/ 	.short	0x0002
        /*001a*/ 	.short	0x0064
        /*001c*/ 	.short	0x0082
	.zero		2


//--------------------- .nv.info                  --------------------------
	.section	.nv.info,"",@"SHT_CUDA_INFO"
	.align	4


	//----- nvinfo : EIATTR_REGCOUNT
	.align		4
        /*0000*/ 	.byte	0x04, 0x2f
        /*0002*/ 	.short	(.L_1 - .L_0)
	.align		4
.L_0:
        /*0004*/ 	.word	index@(_Z18count_equal_kernelPKiPiii)
        /*0008*/ 	.word	0x0000000c


	//----- nvinfo : EIATTR_FRAME_SIZE
	.align		4
.L_1:
        /*000c*/ 	.byte	0x04, 0x11
        /*000e*/ 	.short	(.L_3 - .L_2)
	.align		4
.L_2:
        /*0010*/ 	.word	index@(_Z18count_equal_kernelPKiPiii)
        /*0014*/ 	.word	0x00000000


	//----- nvinfo : EIATTR_MIN_STACK_SIZE
	.align		4
.L_3:
        /*0018*/ 	.byte	0x04, 0x12
        /*001a*/ 	.short	(.L_5 - .L_4)
	.align		4
.L_4:
        /*001c*/ 	.word	index@(_Z18count_equal_kernelPKiPiii)
        /*0020*/ 	.word	0x00000000
.L_5:


//--------------------- .nv.compat                --------------------------
	.section	.nv.compat,"",@"SHT_CUDA_COMPAT_INFO"
	.align	4
        /*0000*/ 	.byte	0x02, 0x09, 0x00, 0x00, 0x02, 0x02, 0x01, 0x00, 0x02, 0x05, 0x05, 0x00, 0x03, 0x07, 0x01, 0x01
        /*0010*/ 	.byte	0x02, 0x03, 0x00, 0x00, 0x02, 0x06, 0x01, 0x00, 0x04, 0x0b, 0x08, 0x00, 0x09, 0x00, 0x00, 0x00
        /*0020*/ 	.byte	0x00, 0x00, 0x00, 0x00


//--------------------- .nv.info._Z18count_equal_kernelPKiPiii --------------------------
	.section	.nv.info._Z18count_equal_kernelPKiPiii,"",@"SHT_CUDA_INFO"
	.sectionflags	@""
	.align	4


	//----- nvinfo : EIATTR_CUDA_API_VERSION
	.align		4
        /*0000*/ 	.byte	0x04, 0x37
        /*0002*/ 	.short	(.L_7 - .L_6)
.L_6:
        /*0004*/ 	.word	0x00000082


	//----- nvinfo : EIATTR_KPARAM_INFO
	.align		4
.L_7:
        /*0008*/ 	.byte	0x04, 0x17
        /*000a*/ 	.short	(.L_9 - .L_8)
.L_8:
        /*000c*/ 	.word	0x00000000
        /*0010*/ 	.short	0x0003
        /*0012*/ 	.short	0x0014
        /*0014*/ 	.byte	0x00, 0xf0, 0x11, 0x00


	//----- nvinfo : EIATTR_KPARAM_INFO
	.align		4
.L_9:
        /*0018*/ 	.byte	0x04, 0x17
        /*001a*/ 	.short	(.L_11 - .L_10)
.L_10:
        /*001c*/ 	.word	0x00000000
        /*0020*/ 	.short	0x0002
        /*0022*/ 	.short	0x0010
        /*0024*/ 	.byte	0x00, 0xf0, 0x11, 0x00


	//----- nvinfo : EIATTR_KPARAM_INFO
	.align		4
.L_11:
        /*0028*/ 	.byte	0x04, 0x17
        /*002a*/ 	.short	(.L_13 - .L_12)
.L_12:
        /*002c*/ 	.word	0x00000000
        /*0030*/ 	.short	0x0001
        /*0032*/ 	.short	0x0008
        /*0034*/ 	.byte	0x00, 0xf5, 0x21, 0x00


	//----- nvinfo : EIATTR_KPARAM_INFO
	.align		4
.L_13:
        /*0038*/ 	.byte	0x04, 0x17
        /*003a*/ 	.short	(.L_15 - .L_14)
.L_14:
        /*003c*/ 	.word	0x00000000
        /*0040*/ 	.short	0x0000
        /*0042*/ 	.short	0x0000
        /*0044*/ 	.byte	0x00, 0xf5, 0x21, 0x00


	//----- nvinfo : EIATTR_SPARSE_MMA_MASK
	.align		4
.L_15:
        /*0048*/ 	.byte	0x03, 0x50
        /*004a*/ 	.short	0x0000


	//----- nvinfo : EIATTR_MAXREG_COUNT
	.align		4
        /*004c*/ 	.byte	0x03, 0x1b
        /*004e*/ 	.short	0x00ff


	//----- nvinfo : EIATTR_NUM_BARRIERS
	.align		4
        /*0050*/ 	.byte	0x02, 0x4c
        /*0052*/ 	.byte	0x01
	.zero		1


	//----- nvinfo : EIATTR_MERCURY_ISA_VERSION
	.align		4
        /*0054*/ 	.byte	0x03, 0x5f
        /*0056*/ 	.short	0x0101


	//----- nvinfo : EIATTR_VRC_CTA_INIT_COUNT
	.align		4
        /*0058*/ 	.byte	0x02, 0x4a
	.zero		1
	.zero		1


	//----- nvinfo : EIATTR_EXIT_INSTR_OFFSETS
	.align		4
        /*005c*/ 	.byte	0x04, 0x1c
        /*005e*/ 	.short	(.L_17 - .L_16)


	//   ....[0]....
.L_16:
        /*0060*/ 	.word	0x00000230


	//   ....[1]....
        /*0064*/ 	.word	0x000002a0


	//----- nvinfo : EIATTR_CBANK_PARAM_SIZE
	.align		4
.L_17:
        /*0068*/ 	.byte	0x03, 0x19
        /*006a*/ 	.short	0x0018


	//----- nvinfo : EIATTR_PARAM_CBANK
	.align		4
        /*006c*/ 	.byte	0x04, 0x0a
        /*006e*/ 	.short	(.L_19 - .L_18)
	.align		4
.L_18:
        /*0070*/ 	.word	index@(.nv.constant0._Z18count_equal_kernelPKiPiii)
        /*0074*/ 	.short	0x0380
        /*0076*/ 	.short	0x0018


	//----- nvinfo : EIATTR_SW_WAR
	.align		4
.L_19:
        /*0078*/ 	.byte	0x04, 0x36
        /*007a*/ 	.short	(.L_21 - .L_20)
.L_20:
        /*007c*/ 	.word	0x00000008
.L_21:


//--------------------- .nv.callgraph             --------------------------
	.section	.nv.callgraph,"",@"SHT_CUDA_CALLGRAPH"
	.align	4
	.sectionentsize	8
	.align		4
        /*0000*/ 	.word	0x00000000
	.align		4
        /*0004*/ 	.word	0xffffffff
	.align		4
        /*0008*/ 	.word	0x00000000
	.align		4
        /*000c*/ 	.word	0xfffffffe
	.align		4
        /*0010*/ 	.word	0x00000000
	.align		4
        /*0014*/ 	.word	0xfffffffd
	.align		4
        /*0018*/ 	.word	0x00000000
	.align		4
        /*001c*/ 	.word	0xfffffffc


//--------------------- .text._Z18count_equal_kernelPKiPiii --------------------------
	.section	.text._Z18count_equal_kernelPKiPiii,"ax",@progbits
	.align	128
        .global         _Z18count_equal_kernelPKiPiii
        .type           _Z18count_equal_kernelPKiPiii,@function
        .size           _Z18count_equal_kernelPKiPiii,(.L_x_3 - _Z18count_equal_kernelPKiPiii)
        .other          _Z18count_equal_kernelPKiPiii,@"STO_CUDA_ENTRY STV_DEFAULT"
_Z18count_equal_kernelPKiPiii:
.text._Z18count_equal_kernelPKiPiii:
[----:B------:R-:W-:Y:S01]  /*0000*/  LDC R1, c[0x0][0x37c] ;  /* 0x0000df00ff017b82 */ /* 0x000fe20000000800 */
[----:B------:R-:W0:Y:S07]  /*0010*/  S2R R7, SR_TID.X ;  /* 0x0000000000077919 */ /* 0x000e2e0000002100 */
[----:B------:R-:W0:Y:S01]  /*0020*/  S2UR UR4, SR_CTAID.X ;  /* 0x00000000000479c3 */ /* 0x000e220000002500 */
[----:B------:R-:W1:Y:S01]  /*0030*/  LDCU UR5, c[0x0][0x390] ;  /* 0x00007200ff0577ac */ /* 0x000e620008000800 */
[----:B------:R-:W2:Y:S06]  /*0040*/  LDCU.64 UR6, c[0x0][0x358] ;  /* 0x00006b00ff0677ac */ /* 0x000eac0008000a00 */
[----:B------:R-:W0:Y:S02]  /*0050*/  LDC R4, c[0x0][0x360] ;  /* 0x0000d800ff047b82 */ /* 0x000e240000000800 */
[----:B0-----:R-:W-:-:S05]  /*0060*/  IMAD R5, R4, UR4, R7 ;  /* 0x0000000404057c24 */ /* 0x001fca000f8e0207 */
[----:B-1----:R-:W-:-:S13]  /*0070*/  ISETP.GE.AND P1, PT, R5, UR5, PT ;  /* 0x0000000505007c0c */ /* 0x002fda000bf26270 */
[----:B------:R-:W0:Y:S02]  /*0080*/  @!P1 LDC.64 R2, c[0x0][0x380] ;  /* 0x0000e000ff029b82 */ /* 0x000e240000000a00 */
[----:B0-----:R-:W-:-:S06]  /*0090*/  @!P1 IMAD.WIDE R2, R5, 0x4, R2 ;  /* 0x0000000405029825 */ /* 0x001fcc00078e0202 */
[----:B------:R-:W0:Y:S01]  /*00a0*/  S2UR UR5, SR_CgaCtaId ;  /* 0x00000000000579c3 */ /* 0x000e220000008800 */
[----:B--2---:R-:W2:Y:S01]  /*00b0*/  @!P1 LDG.E R2, desc[UR6][R2.64] ;  /* 0x0000000602029981 */ /* 0x004ea2000c1e1900 */
[----:B------:R-:W-:Y:S01]  /*00c0*/  UMOV UR4, 0x400 ;  /* 0x0000040000047882 */ /* 0x000fe20000000000 */
[----:B------:R-:W-:-:S05]  /*00d0*/  ISETP.GE.U32.AND P3, PT, R4, 0x2, PT ;  /* 0x000000020400780c */ /* 0x000fca0003f66070 */
[----:B------:R-:W2:Y:S01]  /*00e0*/  @!P1 LDC R5, c[0x0][0x394] ;  /* 0x0000e500ff059b82 */ /* 0x000ea20000000800 */
[----:B------:R-:W-:Y:S01]  /*00f0*/  IMAD.MOV.U32 R9, RZ, RZ, RZ ;  /* 0x000000ffff097224 */ /* 0x000fe200078e00ff */
[----:B------:R-:W-:Y:S01]  /*0100*/  ISETP.NE.AND P0, PT, R7, RZ, PT ;  /* 0x000000ff0700720c */ /* 0x000fe20003f05270 */
[----:B0-----:R-:W-:-:S06]  /*0110*/  ULEA UR4, UR5, UR4, 0x18 ;  /* 0x0000000405047291 */ /* 0x001fcc000f8ec0ff */
[----:B------:R-:W-:Y:S02]  /*0120*/  LEA R0, R7, UR4, 0x2 ;  /* 0x0000000407007c11 */ /* 0x000fe4000f8e10ff */
[----:B--2---:R-:W-:-:S04]  /*0130*/  @!P1 ISETP.NE.AND P2, PT, R2, R5, PT ;  /* 0x000000050200920c */ /* 0x004fc80003f45270 */
[----:B------:R-:W-:-:S05]  /*0140*/  @!P1 SEL R9, RZ, 0x1, P2 ;  /* 0x00000001ff099807 */ /* 0x000fca0001000000 */
[----:B------:R0:W-:Y:S01]  /*0150*/  STS [R0], R9 ;  /* 0x0000000900007388 */ /* 0x0001e20000000800 */
[----:B------:R-:W-:Y:S06]  /*0160*/  BAR.SYNC.DEFER_BLOCKING 0x0 ;  /* 0x0000000000007b1d */ /* 0x000fec0000010000 */
[----:B------:R-:W-:Y:S05]  /*0170*/  @!P3 BRA `(.L_x_0) ;  /* 0x00000000002cb947 */ /* 0x000fea0003800000 */
.L_x_1:
[----:B------:R-:W-:-:S04]  /*0180*/  SHF.R.U32.HI R5, RZ, 0x1, R4 ;  /* 0x00000001ff057819 */ /* 0x000fc80000011604 */
[----:B------:R-:W-:-:S13]  /*0190*/  ISETP.GE.U32.AND P1, PT, R7, R5, PT ;  /* 0x000000050700720c */ /* 0x000fda0003f26070 */
[----:B------:R-:W-:Y:S01]  /*01a0*/  @!P1 IMAD R2, R5, 0x4, R0 ;  /* 0x0000000405029824 */ /* 0x000fe200078e0200 */
[----:B------:R-:W-:Y:S05]  /*01b0*/  @!P1 LDS R3, [R0] ;  /* 0x0000000000039984 */ /* 0x000fea0000000800 */
[----:B------:R-:W1:Y:S02]  /*01c0*/  @!P1 LDS R2, [R2] ;  /* 0x0000000002029984 */ /* 0x000e640000000800 */
[----:B-1----:R-:W-:-:S05]  /*01d0*/  @!P1 IMAD.IADD R3, R2, 0x1, R3 ;  /* 0x0000000102039824 */ /* 0x002fca00078e0203 */
[----:B------:R1:W-:Y:S01]  /*01e0*/  @!P1 STS [R0], R3 ;  /* 0x0000000300009388 */ /* 0x0003e20000000800 */
[----:B------:R-:W-:Y:S01]  /*01f0*/  BAR.SYNC.DEFER_BLOCKING 0x0 ;  /* 0x0000000000007b1d */ /* 0x000fe20000010000 */
[----:B------:R-:W-:Y:S01]  /*0200*/  ISETP.GT.U32.AND P1, PT, R4, 0x3, PT ;  /* 0x000000030400780c */ /* 0x000fe20003f24070 */
[----:B------:R-:W-:-:S12]  /*0210*/  IMAD.MOV.U32 R4, RZ, RZ, R5 ;  /* 0x000000ffff047224 */ /* 0x000fd800078e0005 */
[----:B-1----:R-:W-:Y:S05]  /*0220*/  @P1 BRA `(.L_x_1) ;  /* 0xfffffffc00d41947 */ /* 0x002fea000383ffff */
.L_x_0:
[----:B------:R-:W-:Y:S05]  /*0230*/  @P0 EXIT ;  /* 0x000000000000094d */ /* 0x000fea0003800000 */
[----:B------:R-:W1:Y:S01]  /*0240*/  S2UR UR5, SR_CgaCtaId ;  /* 0x00000000000579c3 */ /* 0x000e620000008800 */
[----:B------:R-:W-:-:S07]  /*0250*/  UMOV UR4, 0x400 ;  /* 0x0000040000047882 */ /* 0x000fce0000000000 */
[----:B------:R-:W2:Y:S01]  /*0260*/  LDC.64 R2, c[0x0][0x388] ;  /* 0x0000e200ff027b82 */ /* 0x000ea20000000a00 */
[----:B-1----:R-:W-:-:S09]  /*0270*/  ULEA UR4, UR5, UR4, 0x18 ;  /* 0x0000000405047291 */ /* 0x002fd2000f8ec0ff */
[----:B------:R-:W2:Y:S04]  /*0280*/  LDS R5, [UR4] ;  /* 0x00000004ff057984 */ /* 0x000ea80008000800 */
[----:B--2---:R-:W-:Y:S01]  /*0290*/  REDG.E.ADD.STRONG.GPU desc[UR6][R2.64], R5 ;  /* 0x000000050200798e */ /* 0x004fe2000c12e106 */
[----:B------:R-:W-:Y:S05]  /*02a0*/  EXIT ;  /* 0x000000000000794d */ /* 0x000fea0003800000 */
.L_x_2:
[----:B------:R-:W-:-:S00]  /*02b0*/  BRA `(.L_x_2) ;  /* 0xfffffffc00fc7947 */ /* 0x000fc0000383ffff */
[----:B------:R-:W-:-:S00]  /*02c0*/  NOP ;  /* 0x0000000000007918 */ /* 0x000fc00000000000 */
        /* <DEDUP_REMOVED lines=11> */
.L_x_3:


//--------------------- .nv.shared._Z18count_equal_kernelPKiPiii --------------------------
	.section	.nv.shared._Z18count_equal_kernelPKiPiii,"aw",@nobits
	.sectionflags	@""
	.align	16
	.zero		1024


//--------------------- .nv.shared.reserved.0     --------------------------
	.section	.nv.shared.reserved.0,"aw",@nobits
	.weak		__nv_reservedSMEM_offset_0_alias
	.size		__nv_reservedSMEM_offset_0_alias, 0, 64
	.other		__nv_reservedSMEM_offset_0_alias,@"STO_CUDA_RESERVED_SHARED STV_DEFAULT"
__nv_reservedSMEM_offset_0_alias:
	.zero		0
	.zero		64


//--------------------- .nv.constant0._Z18count_equal_kernelPKiPiii --------------------------
	.section	.nv.constant0._Z18count_equal_kernelPKiPiii,"a",@progbits
	.sectionflags	@""
	.align	4
.nv.constant0._Z18count_equal_kernelPKiPiii:
	.zero		920


//--------------------- SYMBOLS --------------------------

	.type		.nv.reservedSmem.offset0,@object
	.size		.nv.reservedSmem.offset0,0x4
	.type		.nv.reservedSmem.cap,@object
	.size		.nv.reservedSmem.cap,0x4
